	.headerflags	@"EF_CUDA_TEXMODE_UNIFIED EF_CUDA_64BIT_ADDRESS EF_CUDA_ACCELERATORS EF_CUDA_SM90 EF_CUDA_VIRTUAL_SM(EF_CUDA_SM90)"
	.elftype	@"ET_EXEC"


//--------------------- .nv.info                  --------------------------
	.section	.nv.info,"",@"SHT_CUDA_INFO"
	.align	4


	//----- nvinfo : EIATTR_REGCOUNT
	.align		4
        /*0000*/ 	.byte	0x04, 0x2f
        /*0002*/ 	.short	(.L_1 - .L_0)
	.align		4
.L_0:
        /*0004*/ 	.word	index@(triton_poi_fused__native_batch_norm_legit_no_training_add_convolution_leaky_relu_reflection_pad2d_5)
        /*0008*/ 	.word	0x00000018


	//----- nvinfo : EIATTR_MIN_STACK_SIZE
	.align		4
.L_1:
        /*000c*/ 	.byte	0x04, 0x12
        /*000e*/ 	.short	(.L_3 - .L_2)
	.align		4
.L_2:
        /*0010*/ 	.word	index@(triton_poi_fused__native_batch_norm_legit_no_training_add_convolution_leaky_relu_reflection_pad2d_5)
        /*0014*/ 	.word	0x00000000


	//----- nvinfo : EIATTR_FRAME_SIZE
	.align		4
.L_3:
        /*0018*/ 	.byte	0x04, 0x11
        /*001a*/ 	.short	(.L_5 - .L_4)
	.align		4
.L_4:
        /*001c*/ 	.word	index@(triton_poi_fused__native_batch_norm_legit_no_training_add_convolution_leaky_relu_reflection_pad2d_5)
        /*0020*/ 	.word	0x00000000


	//----- nvinfo : EIATTR_MIN_STACK_SIZE
	.align		4
.L_5:
        /*0024*/ 	.byte	0x04, 0x12
        /*0026*/ 	.short	(.L_7 - .L_6)
	.align		4
.L_6:
        /*0028*/ 	.word	index@(triton_poi_fused__native_batch_norm_legit_no_training_add_convolution_leaky_relu_reflection_pad2d_5)
        /*002c*/ 	.word	0x00000000
.L_7:


//--------------------- .nv.info.triton_poi_fused__native_batch_norm_legit_no_training_add_convolution_leaky_relu_reflection_pad2d_5 --------------------------
	.section	.nv.info.triton_poi_fused__native_batch_norm_legit_no_training_add_convolution_leaky_relu_reflection_pad2d_5,"",@"SHT_CUDA_INFO"
	.sectionflags	@""
	.align	4


	//----- nvinfo : EIATTR_CUDA_API_VERSION
	.align		4
        /*0000*/ 	.byte	0x04, 0x37
        /*0002*/ 	.short	(.L_9 - .L_8)
.L_8:
        /*0004*/ 	.word	0x0000007c


	//----- nvinfo : EIATTR_KPARAM_INFO
	.align		4
.L_9:
        /*0008*/ 	.byte	0x04, 0x17
        /*000a*/ 	.short	(.L_11 - .L_10)
.L_10:
        /*000c*/ 	.word	0x00000000
        /*0010*/ 	.short	0x0004
        /*0012*/ 	.short	0x0020
        /*0014*/ 	.byte	0x00, 0xf0, 0x11, 0x00


	//----- nvinfo : EIATTR_KPARAM_INFO
	.align		4
.L_11:
        /*0018*/ 	.byte	0x04, 0x17
        /*001a*/ 	.short	(.L_13 - .L_12)
.L_12:
        /*001c*/ 	.word	0x00000000
        /*0020*/ 	.short	0x0003
        /*0022*/ 	.short	0x0018
        /*0024*/ 	.byte	0x00, 0xf4, 0x21, 0x00


	//----- nvinfo : EIATTR_KPARAM_INFO
	.align		4
.L_13:
        /*0028*/ 	.byte	0x04, 0x17
        /*002a*/ 	.short	(.L_15 - .L_14)
.L_14:
        /*002c*/ 	.word	0x00000000
        /*0030*/ 	.short	0x0002
        /*0032*/ 	.short	0x0010
        /*0034*/ 	.byte	0x00, 0xf4, 0x21, 0x00


	//----- nvinfo : EIATTR_KPARAM_INFO
	.align		4
.L_15:
        /*0038*/ 	.byte	0x04, 0x17
        /*003a*/ 	.short	(.L_17 - .L_16)
.L_16:
        /*003c*/ 	.word	0x00000000
        /*0040*/ 	.short	0x0001
        /*0042*/ 	.short	0x0008
        /*0044*/ 	.byte	0x00, 0xf4, 0x21, 0x00


	//----- nvinfo : EIATTR_KPARAM_INFO
	.align		4
.L_17:
        /*0048*/ 	.byte	0x04, 0x17
        /*004a*/ 	.short	(.L_19 - .L_18)
.L_18:
        /*004c*/ 	.word	0x00000000
        /*0050*/ 	.short	0x0000
        /*0052*/ 	.short	0x0000
        /*0054*/ 	.byte	0x00, 0xf4, 0x21, 0x00


	//----- nvinfo : EIATTR_SPARSE_MMA_MASK
	.align		4
.L_19:
        /*0058*/ 	.byte	0x03, 0x50
        /*005a*/ 	.short	0x0000


	//----- nvinfo : EIATTR_MAXREG_COUNT
	.align		4
        /*005c*/ 	.byte	0x03, 0x1b
        /*005e*/ 	.short	0x00ff


	//----- nvinfo : EIATTR_EXIT_INSTR_OFFSETS
	.align		4
        /*0060*/ 	.byte	0x04, 0x1c
        /*0062*/ 	.short	(.L_21 - .L_20)


	//   ....[0]....
.L_20:
        /*0064*/ 	.word	0x000006a0


	//   ....[1]....
        /*0068*/ 	.word	0x000006c0


	//----- nvinfo : EIATTR_REQNTID
	.align		4
.L_21:
        /*006c*/ 	.byte	0x04, 0x10
        /*006e*/ 	.short	(.L_23 - .L_22)
.L_22:
        /*0070*/ 	.word	0x00000080
        /*0074*/ 	.word	0x00000001
        /*0078*/ 	.word	0x00000001


	//----- nvinfo : EIATTR_CBANK_PARAM_SIZE
	.align		4
.L_23:
        /*007c*/ 	.byte	0x03, 0x19
        /*007e*/ 	.short	0x0024


	//----- nvinfo : EIATTR_PARAM_CBANK
	.align		4
        /*0080*/ 	.byte	0x04, 0x0a
        /*0082*/ 	.short	(.L_25 - .L_24)
	.align		4
.L_24:
        /*0084*/ 	.word	index@(.nv.constant0.triton_poi_fused__native_batch_norm_legit_no_training_add_convolution_leaky_relu_reflection_pad2d_5)
        /*0088*/ 	.short	0x0210
        /*008a*/ 	.short	0x0024


	//----- nvinfo : EIATTR_SW_WAR
	.align		4
.L_25:
        /*008c*/ 	.byte	0x04, 0x36
        /*008e*/ 	.short	(.L_27 - .L_26)
.L_26:
        /*0090*/ 	.word	0x00000008
.L_27:


//--------------------- .nv.callgraph             --------------------------
	.section	.nv.callgraph,"",@"SHT_CUDA_CALLGRAPH"
	.align	4
	.sectionentsize	8
	.align		4
        /*0000*/ 	.word	0x00000000
	.align		4
        /*0004*/ 	.word	0xffffffff
	.align		4
        /*0008*/ 	.word	0x00000000
	.align		4
        /*000c*/ 	.word	0xfffffffe
	.align		4
        /*0010*/ 	.word	0x00000000
	.align		4
        /*0014*/ 	.word	0xfffffffd
	.align		4
        /*0018*/ 	.word	0x00000000
	.align		4
        /*001c*/ 	.word	0xfffffffc


//--------------------- .text.triton_poi_fused__native_batch_norm_legit_no_training_add_convolution_leaky_relu_reflection_pad2d_5 --------------------------
	.section	.text.triton_poi_fused__native_batch_norm_legit_no_training_add_convolution_leaky_relu_reflection_pad2d_5,"ax",@progbits
	.align	128
        .global         triton_poi_fused__native_batch_norm_legit_no_training_add_convolution_leaky_relu_reflection_pad2d_5
        .type           triton_poi_fused__native_batch_norm_legit_no_training_add_convolution_leaky_relu_reflection_pad2d_5,@function
        .size           triton_poi_fused__native_batch_norm_legit_no_training_add_convolution_leaky_relu_reflection_pad2d_5,(.L_x_1 - triton_poi_fused__native_batch_norm_legit_no_training_add_convolution_leaky_relu_reflection_pad2d_5)
        .other          triton_poi_fused__native_batch_norm_legit_no_training_add_convolution_leaky_relu_reflection_pad2d_5,@"STO_CUDA_ENTRY STV_DEFAULT"
triton_poi_fused__native_batch_norm_legit_no_training_add_convolution_leaky_relu_reflection_pad2d_5:
.text.triton_poi_fused__native_batch_norm_legit_no_training_add_convolution_leaky_relu_reflection_pad2d_5:
[----:B------:R-:W0:Y:S02]  /*0000*/  LDC R1, c[0x0][0x28] ;  /* 0x00000a00ff017b82 */ /* 0x000e240000000800 */
[----:B------:R-:W1:Y:S01]  /*0010*/  S2R R0, SR_TID.X ;  /* 0x0000000000007919 */ /* 0x000e620000002100 */
[----:B------:R-:W-:Y:S01]  /*0020*/  ULDC.64 UR4, c[0x0][0x218] ;  /* 0x0000860000047ab9 */ /* 0x000fe20000000a00 */
[----:B------:R-:W-:Y:S02]  /*0030*/  CS2R R18, SRZ ;  /* 0x0000000000127805 */ /* 0x000fe4000001ff00 */
[----:B------:R-:W-:Y:S01]  /*0040*/  CS2R R20, SRZ ;  /* 0x0000000000147805 */ /* 0x000fe2000001ff00 */
[----:B------:R-:W2:Y:S01]  /*0050*/  S2R R3, SR_CTAID.X ;  /* 0x0000000000037919 */ /* 0x000ea20000002500 */
[----:B-1----:R-:W-:-:S05]  /*0060*/  IMAD.SHL.U32 R0, R0, 0x2, RZ ;  /* 0x0000000200007824 */ /* 0x002fca00078e00ff */
[----:B------:R-:W-:-:S05]  /*0070*/  LOP3.LUT R0, R0, 0xfe, RZ, 0xc0, !PT ;  /* 0x000000fe00007812 */ /* 0x000fca00078ec0ff */
[----:B--2---:R-:W-:-:S04]  /*0080*/  IMAD R0, R3, 0x100, R0 ;  /* 0x0000010003007824 */ /* 0x004fc800078e0200 */
[C---:B------:R-:W-:Y:S02]  /*0090*/  VIADD R4, R0.reuse, 0x1 ;  /* 0x0000000100047836 */ /* 0x040fe40000000000 */
[----:B------:R-:W-:-:S04]  /*00a0*/  IMAD.HI R2, R0, 0x66666667, RZ ;  /* 0x6666666700027827 */ /* 0x000fc800078e02ff */
[----:B------:R-:W-:Y:S01]  /*00b0*/  IMAD.HI R5, R4, 0x66666667, RZ ;  /* 0x6666666704057827 */ /* 0x000fe200078e02ff */
[----:B------:R-:W-:-:S04]  /*00c0*/  SHF.R.S32.HI R3, RZ, 0x1, R2 ;  /* 0x00000001ff037819 */ /* 0x000fc80000011402 */
[----:B------:R-:W-:Y:S02]  /*00d0*/  SHF.R.S32.HI R6, RZ, 0x1, R5 ;  /* 0x00000001ff067819 */ /* 0x000fe40000011405 */
[----:B------:R-:W-:Y:S01]  /*00e0*/  LEA.HI R7, R2, R3, RZ, 0x1 ;  /* 0x0000000302077211 */ /* 0x000fe200078f08ff */
[----:B------:R-:W-:Y:S01]  /*00f0*/  IMAD.HI R2, R0, 0x51eb851f, RZ ;  /* 0x51eb851f00027827 */ /* 0x000fe200078e02ff */
[----:B------:R-:W-:-:S03]  /*0100*/  LEA.HI R9, R5, R6, RZ, 0x1 ;  /* 0x0000000605097211 */ /* 0x000fc600078f08ff */
[----:B------:R-:W-:Y:S01]  /*0110*/  IMAD.HI R5, R7, 0x66666667, RZ ;  /* 0x6666666707057827 */ /* 0x000fe200078e02ff */
[----:B------:R-:W-:-:S03]  /*0120*/  SHF.R.U32.HI R3, RZ, 0x1f, R2 ;  /* 0x0000001fff037819 */ /* 0x000fc60000011602 */
[C---:B------:R-:W-:Y:S01]  /*0130*/  IMAD.HI R8, R9.reuse, 0x66666667, RZ ;  /* 0x6666666709087827 */ /* 0x040fe200078e02ff */
[----:B------:R-:W-:Y:S02]  /*0140*/  SHF.R.S32.HI R6, RZ, 0x1, R5 ;  /* 0x00000001ff067819 */ /* 0x000fe40000011405 */
[----:B------:R-:W-:Y:S01]  /*0150*/  LEA.HI.SX32 R2, R2, R3, 0x1d ;  /* 0x0000000302027211 */ /* 0x000fe200078feaff */
[----:B------:R-:W-:Y:S01]  /*0160*/  IMAD R3, R9, 0x5, RZ ;  /* 0x0000000509037824 */ /* 0x000fe200078e02ff */
[----:B------:R-:W-:Y:S02]  /*0170*/  SHF.R.S32.HI R11, RZ, 0x1, R8 ;  /* 0x00000001ff0b7819 */ /* 0x000fe40000011408 */
[----:B------:R-:W-:Y:S01]  /*0180*/  LEA.HI R6, R5, R6, RZ, 0x1 ;  /* 0x0000000605067211 */ /* 0x000fe200078f08ff */
[----:B------:R-:W-:Y:S01]  /*0190*/  IMAD.HI R5, R4, 0x51eb851f, RZ ;  /* 0x51eb851f04057827 */ /* 0x000fe200078e02ff */
[----:B------:R-:W-:Y:S02]  /*01a0*/  LEA.HI R11, R8, R11, RZ, 0x1 ;  /* 0x0000000b080b7211 */ /* 0x000fe400078f08ff */
[----:B------:R-:W-:Y:S01]  /*01b0*/  LOP3.LUT R13, RZ, R3, RZ, 0x33, !PT ;  /* 0x00000003ff0d7212 */ /* 0x000fe200078e33ff */
[----:B------:R-:W-:Y:S01]  /*01c0*/  IMAD R10, R6, 0x5, RZ ;  /* 0x00000005060a7824 */ /* 0x000fe200078e02ff */
[----:B------:R-:W-:Y:S01]  /*01d0*/  SHF.R.U32.HI R6, RZ, 0x1f, R5 ;  /* 0x0000001fff067819 */ /* 0x000fe20000011605 */
[----:B------:R-:W-:-:S02]  /*01e0*/  IMAD R11, R11, 0x5, RZ ;  /* 0x000000050b0b7824 */ /* 0x000fc400078e02ff */
[----:B------:R-:W-:Y:S01]  /*01f0*/  IMAD R8, R7, 0x5, RZ ;  /* 0x0000000507087824 */ /* 0x000fe200078e02ff */
[----:B------:R-:W-:Y:S01]  /*0200*/  LOP3.LUT R10, RZ, R10, RZ, 0x33, !PT ;  /* 0x0000000aff0a7212 */ /* 0x000fe200078e33ff */
[----:B------:R-:W-:Y:S01]  /*0210*/  IMAD.IADD R13, R4, 0x1, R13 ;  /* 0x00000001040d7824 */ /* 0x000fe200078e020d */
[----:B------:R-:W-:Y:S02]  /*0220*/  LOP3.LUT R12, RZ, R11, RZ, 0x33, !PT ;  /* 0x0000000bff0c7212 */ /* 0x000fe400078e33ff */
[----:B------:R-:W-:Y:S01]  /*0230*/  LEA.HI.SX32 R3, R5, R6, 0x1d ;  /* 0x0000000605037211 */ /* 0x000fe200078feaff */
[----:B------:R-:W-:Y:S01]  /*0240*/  IMAD.IADD R10, R7, 0x1, R10 ;  /* 0x00000001070a7824 */ /* 0x000fe200078e020a */
[----:B------:R-:W-:Y:S01]  /*0250*/  LOP3.LUT R7, RZ, R8, RZ, 0x33, !PT ;  /* 0x00000008ff077212 */ /* 0x000fe200078e33ff */
[----:B------:R-:W-:Y:S01]  /*0260*/  IMAD.IADD R12, R9, 0x1, R12 ;  /* 0x00000001090c7824 */ /* 0x000fe200078e020c */
[----:B------:R-:W1:Y:S01]  /*0270*/  LDC.64 R4, c[0x0][0x220] ;  /* 0x00008800ff047b82 */ /* 0x000e620000000a00 */
[----:B------:R-:W-:Y:S01]  /*0280*/  IMAD R9, R2, 0x9, RZ ;  /* 0x0000000902097824 */ /* 0x000fe200078e02ff */
[----:B------:R-:W-:Y:S01]  /*0290*/  IABS R6, R10 ;  /* 0x0000000a00067213 */ /* 0x000fe20000000000 */
[----:B------:R-:W-:Y:S01]  /*02a0*/  IMAD.IADD R7, R0, 0x1, R7 ;  /* 0x0000000100077824 */ /* 0x000fe200078e0207 */
[----:B------:R-:W-:Y:S01]  /*02b0*/  IABS R10, R12 ;  /* 0x0000000c000a7213 */ /* 0x000fe20000000000 */
[----:B------:R-:W-:-:S02]  /*02c0*/  IMAD R12, R3, 0x9, RZ ;  /* 0x00000009030c7824 */ /* 0x000fc400078e02ff */
[----:B------:R-:W-:Y:S01]  /*02d0*/  VIADD R6, R6, 0xfffffffe ;  /* 0xfffffffe06067836 */ /* 0x000fe20000000000 */
[----:B------:R-:W-:Y:S01]  /*02e0*/  IABS R8, R7 ;  /* 0x0000000700087213 */ /* 0x000fe20000000000 */
[----:B------:R-:W-:Y:S01]  /*02f0*/  IMAD.MOV.U32 R7, RZ, RZ, R10 ;  /* 0x000000ffff077224 */ /* 0x000fe200078e000a */
[----:B------:R-:W-:Y:S02]  /*0300*/  IABS R10, R13 ;  /* 0x0000000d000a7213 */ /* 0x000fe40000000000 */
[----:B------:R-:W-:Y:S01]  /*0310*/  IABS R11, R6 ;  /* 0x00000006000b7213 */ /* 0x000fe20000000000 */
[----:B------:R-:W-:Y:S02]  /*0320*/  VIADD R7, R7, 0xfffffffe ;  /* 0xfffffffe07077836 */ /* 0x000fe40000000000 */
[----:B------:R-:W-:Y:S02]  /*0330*/  VIADD R6, R8, 0xfffffffe ;  /* 0xfffffffe08067836 */ /* 0x000fe40000000000 */
[----:B------:R-:W-:Y:S01]  /*0340*/  IMAD.MOV.U32 R8, RZ, RZ, R11 ;  /* 0x000000ffff087224 */ /* 0x000fe200078e000b */
[----:B------:R-:W-:Y:S01]  /*0350*/  IABS R13, R7 ;  /* 0x00000007000d7213 */ /* 0x000fe20000000000 */
[----:B------:R-:W-:Y:S01]  /*0360*/  VIADD R7, R10, 0xfffffffe ;  /* 0xfffffffe0a077836 */ /* 0x000fe20000000000 */
[----:B------:R-:W-:Y:S01]  /*0370*/  IABS R14, R6 ;  /* 0x00000006000e7213 */ /* 0x000fe20000000000 */
[----:B------:R-:W-:Y:S01]  /*0380*/  IMAD R6, R8, -0x3, RZ ;  /* 0xfffffffd08067824 */ /* 0x000fe200078e02ff */
[----:B------:R-:W-:Y:S01]  /*0390*/  SHF.R.S32.HI R10, RZ, 0x1f, R9 ;  /* 0x0000001fff0a7819 */ /* 0x000fe20000011409 */
[----:B------:R-:W-:Y:S01]  /*03a0*/  IMAD.MOV.U32 R11, RZ, RZ, R13 ;  /* 0x000000ffff0b7224 */ /* 0x000fe200078e000d */
[----:B------:R-:W-:Y:S01]  /*03b0*/  IABS R13, R7 ;  /* 0x00000007000d7213 */ /* 0x000fe20000000000 */
[----:B------:R-:W-:-:S02]  /*03c0*/  IMAD.MOV.U32 R8, RZ, RZ, R14 ;  /* 0x000000ffff087224 */ /* 0x000fc400078e000e */
[----:B------:R-:W-:Y:S02]  /*03d0*/  IMAD R7, R11, -0x3, RZ ;  /* 0xfffffffd0b077824 */ /* 0x000fe400078e02ff */
[----:B------:R-:W-:Y:S01]  /*03e0*/  IMAD.MOV.U32 R14, RZ, RZ, R13 ;  /* 0x000000ffff0e7224 */ /* 0x000fe200078e000d */
[--C-:B------:R-:W-:Y:S02]  /*03f0*/  IADD3 R9, P0, P1, R6, R9, -R8.reuse ;  /* 0x0000000906097210 */ /* 0x100fe4000791e808 */
[----:B------:R-:W-:Y:S02]  /*0400*/  SHF.R.S32.HI R11, RZ, 0x1f, R8 ;  /* 0x0000001fff0b7819 */ /* 0x000fe40000011408 */
[----:B------:R-:W-:Y:S02]  /*0410*/  SHF.R.S32.HI R8, RZ, 0x1f, R6 ;  /* 0x0000001fff087819 */ /* 0x000fe40000011406 */
[----:B------:R-:W-:Y:S02]  /*0420*/  SHF.R.S32.HI R13, RZ, 0x1f, R12 ;  /* 0x0000001fff0d7819 */ /* 0x000fe4000001140c */
[----:B------:R-:W-:-:S02]  /*0430*/  IADD3 R12, P2, P3, R7, R12, -R14 ;  /* 0x0000000c070c7210 */ /* 0x000fc40007b5e80e */
[----:B------:R-:W-:Y:S02]  /*0440*/  SHF.R.S32.HI R14, RZ, 0x1f, R14 ;  /* 0x0000001fff0e7819 */ /* 0x000fe4000001140e */
[----:B------:R-:W-:Y:S02]  /*0450*/  SHF.R.S32.HI R7, RZ, 0x1f, R7 ;  /* 0x0000001fff077819 */ /* 0x000fe40000011407 */
[----:B------:R-:W-:Y:S02]  /*0460*/  LEA.HI R6, R2, R2, RZ, 0x2 ;  /* 0x0000000202067211 */ /* 0x000fe400078f10ff */
[----:B------:R-:W-:Y:S02]  /*0470*/  IADD3.X R16, R8, R10, ~R11, P0, P1 ;  /* 0x0000000a08107210 */ /* 0x000fe400007e2c0b */
[----:B------:R-:W-:Y:S02]  /*0480*/  LEA.HI R8, R3, R3, RZ, 0x2 ;  /* 0x0000000303087211 */ /* 0x000fe400078f10ff */
[----:B------:R-:W-:-:S02]  /*0490*/  IADD3.X R17, R7, R13, ~R14, P2, P3 ;  /* 0x0000000d07117210 */ /* 0x000fc400017e6c0e */
[----:B------:R-:W-:Y:S02]  /*04a0*/  LOP3.LUT R7, R6, 0xfffffffc, RZ, 0xc0, !PT ;  /* 0xfffffffc06077812 */ /* 0x000fe400078ec0ff */
[----:B------:R-:W-:Y:S02]  /*04b0*/  LOP3.LUT R6, R8, 0xfffffffc, RZ, 0xc0, !PT ;  /* 0xfffffffc08067812 */ /* 0x000fe400078ec0ff */
[----:B------:R-:W-:Y:S01]  /*04c0*/  ISETP.GE.AND P0, PT, R0, 0x190, PT ;  /* 0x000001900000780c */ /* 0x000fe20003f06270 */
[----:B------:R-:W-:Y:S01]  /*04d0*/  IMAD.IADD R13, R2, 0x1, -R7 ;  /* 0x00000001020d7824 */ /* 0x000fe200078e0a07 */
[----:B------:R-:W-:Y:S01]  /*04e0*/  LEA R10, P1, R9, UR4, 0x2 ;  /* 0x00000004090a7c11 */ /* 0x000fe2000f8210ff */
[----:B------:R-:W-:Y:S01]  /*04f0*/  IMAD.IADD R15, R3, 0x1, -R6 ;  /* 0x00000001030f7824 */ /* 0x000fe200078e0a06 */
[C---:B------:R-:W-:Y:S01]  /*0500*/  LEA R8, P2, R12.reuse, UR4, 0x2 ;  /* 0x000000040c087c11 */ /* 0x040fe2000f8410ff */
[----:B------:R-:W2:Y:S01]  /*0510*/  LDC.64 R6, c[0x0][0x210] ;  /* 0x00008400ff067b82 */ /* 0x000ea20000000a00 */
[----:B------:R-:W-:Y:S01]  /*0520*/  LEA.HI.X R11, R9, UR5, R16, 0x2, P1 ;  /* 0x00000005090b7c11 */ /* 0x000fe200088f1410 */
[----:B-1----:R-:W-:Y:S01]  /*0530*/  IMAD.WIDE R14, R15, 0x4, R4 ;  /* 0x000000040f0e7825 */ /* 0x002fe200078e0204 */
[----:B------:R-:W-:Y:S01]  /*0540*/  LEA.HI.X R9, R12, UR5, R17, 0x2, P2 ;  /* 0x000000050c097c11 */ /* 0x000fe200090f1411 */
[----:B------:R-:W-:-:S02]  /*0550*/  ULDC.64 UR4, c[0x0][0x208] ;  /* 0x0000820000047ab9 */ /* 0x000fc40000000a00 */
[----:B------:R-:W-:Y:S02]  /*0560*/  IMAD.WIDE R12, R13, 0x4, R4 ;  /* 0x000000040d0c7825 */ /* 0x000fe400078e0204 */
[----:B------:R-:W3:Y:S04]  /*0570*/  @!P0 LDG.E.EL R18, desc[UR4][R10.64+0x20] ;  /* 0x000020040a128981 */ /* 0x000ee8000c2e1900 */
[----:B------:R-:W4:Y:S04]  /*0580*/  @!P0 LDG.E.EL R19, desc[UR4][R8.64+0x20] ;  /* 0x0000200408138981 */ /* 0x000f28000c2e1900 */
[----:B------:R-:W3:Y:S04]  /*0590*/  @!P0 LDG.E.EL R21, desc[UR4][R12.64] ;  /* 0x000000040c158981 */ /* 0x000ee8000c2e1900 */
[----:B------:R-:W4:Y:S01]  /*05a0*/  @!P0 LDG.E.EL R20, desc[UR4][R14.64] ;  /* 0x000000040e148981 */ /* 0x000f22000c2e1900 */
[----:B------:R-:W-:Y:S01]  /*05b0*/  CS2R R16, SRZ ;  /* 0x0000000000107805 */ /* 0x000fe2000001ff00 */
[----:B--2---:R-:W-:-:S04]  /*05c0*/  IMAD.WIDE R4, R2, 0x4, R6 ;  /* 0x0000000402047825 */ /* 0x004fc800078e0206 */
[----:B------:R-:W-:Y:S01]  /*05d0*/  IMAD.WIDE R6, R3, 0x4, R6 ;  /* 0x0000000403067825 */ /* 0x000fe200078e0206 */
[----:B------:R-:W2:Y:S01]  /*05e0*/  @!P0 LDG.E.EL R16, desc[UR4][R4.64] ;  /* 0x0000000404108981 */ /* 0x000ea2000c2e1900 */
[----:B------:R-:W1:Y:S03]  /*05f0*/  LDC.64 R2, c[0x0][0x228] ;  /* 0x00008a00ff027b82 */ /* 0x000e660000000a00 */
[----:B------:R-:W5:Y:S01]  /*0600*/  @!P0 LDG.E.EL R17, desc[UR4][R6.64] ;  /* 0x0000000406118981 */ /* 0x000f62000c2e1900 */
[----:B-1----:R-:W-:Y:S01]  /*0610*/  IMAD.WIDE R2, R0, 0x4, R2 ;  /* 0x0000000400027825 */ /* 0x002fe200078e0202 */
[----:B---3--:R-:W-:-:S03]  /*0620*/  FSETP.GT.AND P1, PT, R18, -R21, PT ;  /* 0x800000151200720b */ /* 0x008fc60003f24000 */
[----:B------:R-:W-:Y:S01]  /*0630*/  FADD R21, R21, R18 ;  /* 0x0000001215157221 */ /* 0x000fe20000000000 */
[----:B----4-:R-:W-:Y:S01]  /*0640*/  FSETP.GT.AND P2, PT, R19, -R20, PT ;  /* 0x800000141300720b */ /* 0x010fe20003f44000 */
[----:B------:R-:W-:-:S08]  /*0650*/  FADD R20, R20, R19 ;  /* 0x0000001314147221 */ /* 0x000fd00000000000 */
[----:B------:R-:W-:-:S04]  /*0660*/  @!P1 FMUL R21, R21, 0.20000000298023223877 ;  /* 0x3e4ccccd15159820 */ /* 0x000fc80000400000 */
[----:B------:R-:W-:Y:S01]  /*0670*/  @!P2 FMUL R20, R20, 0.20000000298023223877 ;  /* 0x3e4ccccd1414a820 */ /* 0x000fe20000400000 */
[----:B--2---:R-:W-:-:S03]  /*0680*/  FADD R16, R21, R16 ;  /* 0x0000001015107221 */ /* 0x004fc60000000000 */
[----:B-----5:R-:W-:Y:S01]  /*0690*/  FADD R17, R20, R17 ;  /* 0x0000001114117221 */ /* 0x020fe20000000000 */
[----:B------:R-:W-:Y:S06]  /*06a0*/  @P0 EXIT ;  /* 0x000000000000094d */ /* 0x000fec0003800000 */
[----:B------:R-:W-:Y:S01]  /*06b0*/  STG.E.64 desc[UR4][R2.64], R16 ;  /* 0x0000001002007986 */ /* 0x000fe2000c101b04 */
[----:B------:R-:W-:Y:S05]  /*06c0*/  EXIT ;  /* 0x000000000000794d */ /* 0x000fea0003800000 */
.L_x_0:
[----:B------:R-:W-:-:S00]  /*06d0*/  BRA `(.L_x_0) ;  /* 0xfffffffc00fc7947 */ /* 0x000fc0000383ffff */
[----:B------:R-:W-:-:S00]  /*06e0*/  NOP ;  /* 0x0000000000007918 */ /* 0x000fc00000000000 */
        /* <DEDUP_REMOVED lines=9> */
.L_x_1:


//--------------------- .nv.constant0.triton_poi_fused__native_batch_norm_legit_no_training_add_convolution_leaky_relu_reflection_pad2d_5 --------------------------
	.section	.nv.constant0.triton_poi_fused__native_batch_norm_legit_no_training_add_convolution_leaky_relu_reflection_pad2d_5,"a",@progbits
	.sectionflags	@""
	.align	4
.nv.constant0.triton_poi_fused__native_batch_norm_legit_no_training_add_convolution_leaky_relu_reflection_pad2d_5:
	.zero		564
